//
// Generated by NVIDIA NVVM Compiler
//
// Compiler Build ID: CL-36424714
// Cuda compilation tools, release 13.0, V13.0.88
// Based on NVVM 20.0.0
//

.version 9.0
.target sm_100
.address_size 64

	// .globl	_Z7mtxMultPfS_S_i

.visible .entry _Z7mtxMultPfS_S_i(
	.param .u64 .ptr .align 1 _Z7mtxMultPfS_S_i_param_0,
	.param .u64 .ptr .align 1 _Z7mtxMultPfS_S_i_param_1,
	.param .u64 .ptr .align 1 _Z7mtxMultPfS_S_i_param_2,
	.param .u32 _Z7mtxMultPfS_S_i_param_3
)
{
	.reg .pred 	%p<10>;
	.reg .b32 	%r<39>;
	.reg .b32 	%f<68>;
	.reg .b64 	%rd<67>;

	ld.param.u64 	%rd14, [_Z7mtxMultPfS_S_i_param_0];
	ld.param.u64 	%rd15, [_Z7mtxMultPfS_S_i_param_1];
	ld.param.u32 	%r17, [_Z7mtxMultPfS_S_i_param_3];
	cvta.to.global.u64 	%rd1, %rd15;
	cvta.to.global.u64 	%rd2, %rd14;
	mov.u32 	%r18, %ctaid.y;
	mov.u32 	%r19, %ntid.y;
	mov.u32 	%r20, %tid.y;
	mad.lo.s32 	%r1, %r18, %r19, %r20;
	mov.u32 	%r21, %ctaid.x;
	mov.u32 	%r22, %ntid.x;
	mov.u32 	%r23, %tid.x;
	mad.lo.s32 	%r2, %r21, %r22, %r23;
	setp.lt.s32 	%p1, %r17, 1;
	mov.f32 	%f67, 0f00000000;
	@%p1 bra 	$L__BB0_12;
	mul.lo.s32 	%r3, %r17, %r1;
	and.b32  	%r4, %r17, 7;
	setp.lt.u32 	%p2, %r17, 8;
	mov.f32 	%f67, 0f00000000;
	mov.b32 	%r37, 0;
	@%p2 bra 	$L__BB0_4;
	and.b32  	%r37, %r17, 2147483640;
	neg.s32 	%r35, %r37;
	mul.wide.u32 	%rd16, %r17, 4;
	add.s64 	%rd3, %rd1, %rd16;
	mul.wide.u32 	%rd17, %r17, 8;
	add.s64 	%rd4, %rd1, %rd17;
	mul.wide.u32 	%rd18, %r17, 12;
	add.s64 	%rd5, %rd1, %rd18;
	mul.wide.u32 	%rd19, %r17, 16;
	add.s64 	%rd6, %rd1, %rd19;
	mul.wide.u32 	%rd20, %r17, 20;
	add.s64 	%rd7, %rd1, %rd20;
	mul.wide.u32 	%rd21, %r17, 24;
	add.s64 	%rd8, %rd1, %rd21;
	mul.wide.u32 	%rd22, %r17, 28;
	add.s64 	%rd9, %rd1, %rd22;
	mul.wide.u32 	%rd23, %r3, 4;
	add.s64 	%rd24, %rd23, %rd2;
	add.s64 	%rd66, %rd24, 16;
	mov.f32 	%f67, 0f00000000;
	mov.u32 	%r34, %r2;
$L__BB0_3:
	.pragma "nounroll";
	mul.wide.s32 	%rd25, %r34, 4;
	add.s64 	%rd26, %rd3, %rd25;
	add.s64 	%rd27, %rd4, %rd25;
	add.s64 	%rd28, %rd5, %rd25;
	add.s64 	%rd29, %rd6, %rd25;
	add.s64 	%rd30, %rd7, %rd25;
	add.s64 	%rd31, %rd8, %rd25;
	add.s64 	%rd32, %rd9, %rd25;
	add.s64 	%rd33, %rd1, %rd25;
	ld.global.f32 	%f17, [%rd66+-16];
	ld.global.f32 	%f18, [%rd33];
	fma.rn.f32 	%f19, %f17, %f18, %f67;
	ld.global.f32 	%f20, [%rd66+-12];
	ld.global.f32 	%f21, [%rd26];
	fma.rn.f32 	%f22, %f20, %f21, %f19;
	ld.global.f32 	%f23, [%rd66+-8];
	ld.global.f32 	%f24, [%rd27];
	fma.rn.f32 	%f25, %f23, %f24, %f22;
	ld.global.f32 	%f26, [%rd66+-4];
	ld.global.f32 	%f27, [%rd28];
	fma.rn.f32 	%f28, %f26, %f27, %f25;
	ld.global.f32 	%f29, [%rd66];
	ld.global.f32 	%f30, [%rd29];
	fma.rn.f32 	%f31, %f29, %f30, %f28;
	ld.global.f32 	%f32, [%rd66+4];
	ld.global.f32 	%f33, [%rd30];
	fma.rn.f32 	%f34, %f32, %f33, %f31;
	ld.global.f32 	%f35, [%rd66+8];
	ld.global.f32 	%f36, [%rd31];
	fma.rn.f32 	%f37, %f35, %f36, %f34;
	ld.global.f32 	%f38, [%rd66+12];
	ld.global.f32 	%f39, [%rd32];
	fma.rn.f32 	%f67, %f38, %f39, %f37;
	add.s32 	%r35, %r35, 8;
	shl.b32 	%r25, %r17, 3;
	add.s32 	%r34, %r34, %r25;
	add.s64 	%rd66, %rd66, 32;
	setp.ne.s32 	%p3, %r35, 0;
	@%p3 bra 	$L__BB0_3;
$L__BB0_4:
	setp.eq.s32 	%p4, %r4, 0;
	@%p4 bra 	$L__BB0_12;
	and.b32  	%r12, %r17, 3;
	setp.lt.u32 	%p5, %r4, 4;
	@%p5 bra 	$L__BB0_7;
	add.s32 	%r26, %r37, %r3;
	mul.wide.u32 	%rd34, %r26, 4;
	add.s64 	%rd35, %rd2, %rd34;
	ld.global.f32 	%f41, [%rd35];
	mad.lo.s32 	%r27, %r37, %r17, %r2;
	mul.wide.s32 	%rd36, %r27, 4;
	add.s64 	%rd37, %rd1, %rd36;
	ld.global.f32 	%f42, [%rd37];
	fma.rn.f32 	%f43, %f41, %f42, %f67;
	cvt.u64.u32 	%rd38, %r3;
	cvt.u64.u32 	%rd39, %r37;
	add.s64 	%rd40, %rd39, %rd38;
	shl.b64 	%rd41, %rd40, 2;
	add.s64 	%rd42, %rd2, %rd41;
	ld.global.f32 	%f44, [%rd42+4];
	mul.wide.u32 	%rd43, %r17, 4;
	add.s64 	%rd44, %rd37, %rd43;
	ld.global.f32 	%f45, [%rd44];
	fma.rn.f32 	%f46, %f44, %f45, %f43;
	ld.global.f32 	%f47, [%rd42+8];
	add.s64 	%rd45, %rd44, %rd43;
	ld.global.f32 	%f48, [%rd45];
	fma.rn.f32 	%f49, %f47, %f48, %f46;
	ld.global.f32 	%f50, [%rd42+12];
	add.s64 	%rd46, %rd45, %rd43;
	ld.global.f32 	%f51, [%rd46];
	fma.rn.f32 	%f67, %f50, %f51, %f49;
	add.s32 	%r37, %r37, 4;
$L__BB0_7:
	setp.eq.s32 	%p6, %r12, 0;
	@%p6 bra 	$L__BB0_12;
	setp.eq.s32 	%p7, %r12, 1;
	@%p7 bra 	$L__BB0_10;
	add.s32 	%r28, %r37, %r3;
	mul.wide.u32 	%rd47, %r28, 4;
	add.s64 	%rd48, %rd2, %rd47;
	ld.global.f32 	%f53, [%rd48];
	mad.lo.s32 	%r29, %r37, %r17, %r2;
	mul.wide.s32 	%rd49, %r29, 4;
	add.s64 	%rd50, %rd1, %rd49;
	ld.global.f32 	%f54, [%rd50];
	fma.rn.f32 	%f55, %f53, %f54, %f67;
	cvt.u64.u32 	%rd51, %r3;
	cvt.u64.u32 	%rd52, %r37;
	add.s64 	%rd53, %rd52, %rd51;
	shl.b64 	%rd54, %rd53, 2;
	add.s64 	%rd55, %rd2, %rd54;
	ld.global.f32 	%f56, [%rd55+4];
	mul.wide.u32 	%rd56, %r17, 4;
	add.s64 	%rd57, %rd50, %rd56;
	ld.global.f32 	%f57, [%rd57];
	fma.rn.f32 	%f67, %f56, %f57, %f55;
	add.s32 	%r37, %r37, 2;
$L__BB0_10:
	and.b32  	%r30, %r17, 1;
	setp.eq.b32 	%p8, %r30, 1;
	not.pred 	%p9, %p8;
	@%p9 bra 	$L__BB0_12;
	add.s32 	%r31, %r37, %r3;
	mul.wide.u32 	%rd58, %r31, 4;
	add.s64 	%rd59, %rd2, %rd58;
	ld.global.f32 	%f58, [%rd59];
	mad.lo.s32 	%r32, %r37, %r17, %r2;
	mul.wide.s32 	%rd60, %r32, 4;
	add.s64 	%rd61, %rd1, %rd60;
	ld.global.f32 	%f59, [%rd61];
	fma.rn.f32 	%f67, %f58, %f59, %f67;
$L__BB0_12:
	ld.param.u64 	%rd65, [_Z7mtxMultPfS_S_i_param_2];
	cvta.to.global.u64 	%rd62, %rd65;
	mad.lo.s32 	%r33, %r17, %r1, %r2;
	mul.wide.s32 	%rd63, %r33, 4;
	add.s64 	%rd64, %rd62, %rd63;
	st.global.f32 	[%rd64], %f67;
	ret;

}


// ===== COMPILED SASS (sm_100) =====

	.target	sm_100

	.elftype	@"ET_EXEC"


//--------------------- .note.nv.tkinfo           --------------------------
	.section	.note.nv.tkinfo,"",@"SHT_NOTE"
	.sectionflags	@"SHF_NOTE_NV_TKINFO"
	.tkinfo
        /*0018*/ 	.word	0x00000002
        /*0030*/ 	.string	""
        /*0030*/ 	.string	"ptxas"
        /*0030*/ 	.string	"Cuda compilation tools, release 13.0, V13.0.88"
        /*0030*/ 	.string	"Build cuda_13.0.r13.0/compiler.36424714_0"
        /*0030*/ 	.string	"-arch sm_100 -m 64 "



//--------------------- .note.nv.cuinfo           --------------------------
	.section	.note.nv.cuinfo,"",@"SHT_NOTE"
	.sectionflags	@"SHF_NOTE_NV_CUINFO"
        /*0018*/ 	.short	0x0002
        /*001a*/ 	.short	0x0064
        /*001c*/ 	.short	0x0082
	.zero		2


//--------------------- .nv.info                  --------------------------
	.section	.nv.info,"",@"SHT_CUDA_INFO"
	.align	4


	//----- nvinfo : EIATTR_REGCOUNT
	.align		4
        /*0000*/ 	.byte	0x04, 0x2f
        /*0002*/ 	.short	(.L_1 - .L_0)
	.align		4
.L_0:
        /*0004*/ 	.word	index@(_Z7mtxMultPfS_S_i)
        /*0008*/ 	.word	0x0000001e


	//----- nvinfo : EIATTR_FRAME_SIZE
	.align		4
.L_1:
        /*000c*/ 	.byte	0x04, 0x11
        /*000e*/ 	.short	(.L_3 - .L_2)
	.align		4
.L_2:
        /*0010*/ 	.word	index@(_Z7mtxMultPfS_S_i)
        /*0014*/ 	.word	0x00000000


	//----- nvinfo : EIATTR_MIN_STACK_SIZE
	.align		4
.L_3:
        /*0018*/ 	.byte	0x04, 0x12
        /*001a*/ 	.short	(.L_5 - .L_4)
	.align		4
.L_4:
        /*001c*/ 	.word	index@(_Z7mtxMultPfS_S_i)
        /*0020*/ 	.word	0x00000000
.L_5:


//--------------------- .nv.compat                --------------------------
	.section	.nv.compat,"",@"SHT_CUDA_COMPAT_INFO"
	.align	4
        /*0000*/ 	.byte	0x02, 0x09, 0x00, 0x00, 0x02, 0x02, 0x01, 0x00, 0x02, 0x05, 0x05, 0x00, 0x03, 0x07, 0x01, 0x01
        /*0010*/ 	.byte	0x02, 0x03, 0x00, 0x00, 0x02, 0x06, 0x01, 0x00, 0x04, 0x0b, 0x08, 0x00, 0x09, 0x00, 0x00, 0x00
        /*0020*/ 	.byte	0x00, 0x00, 0x00, 0x00


//--------------------- .nv.info._Z7mtxMultPfS_S_i --------------------------
	.section	.nv.info._Z7mtxMultPfS_S_i,"",@"SHT_CUDA_INFO"
	.sectionflags	@""
	.align	4


	//----- nvinfo : EIATTR_CUDA_API_VERSION
	.align		4
        /*0000*/ 	.byte	0x04, 0x37
        /*0002*/ 	.short	(.L_7 - .L_6)
.L_6:
        /*0004*/ 	.word	0x00000082


	//----- nvinfo : EIATTR_KPARAM_INFO
	.align		4
.L_7:
        /*0008*/ 	.byte	0x04, 0x17
        /*000a*/ 	.short	(.L_9 - .L_8)
.L_8:
        /*000c*/ 	.word	0x00000000
        /*0010*/ 	.short	0x0003
        /*0012*/ 	.short	0x0018
        /*0014*/ 	.byte	0x00, 0xf0, 0x11, 0x00


	//----- nvinfo : EIATTR_KPARAM_INFO
	.align		4
.L_9:
        /*0018*/ 	.byte	0x04, 0x17
        /*001a*/ 	.short	(.L_11 - .L_10)
.L_10:
        /*001c*/ 	.word	0x00000000
        /*0020*/ 	.short	0x0002
        /*0022*/ 	.short	0x0010
        /*0024*/ 	.byte	0x00, 0xf5, 0x21, 0x00


	//----- nvinfo : EIATTR_KPARAM_INFO
	.align		4
.L_11:
        /*0028*/ 	.byte	0x04, 0x17
        /*002a*/ 	.short	(.L_13 - .L_12)
.L_12:
        /*002c*/ 	.word	0x00000000
        /*0030*/ 	.short	0x0001
        /*0032*/ 	.short	0x0008
        /*0034*/ 	.byte	0x00, 0xf5, 0x21, 0x00


	//----- nvinfo : EIATTR_KPARAM_INFO
	.align		4
.L_13:
        /*0038*/ 	.byte	0x04, 0x17
        /*003a*/ 	.short	(.L_15 - .L_14)
.L_14:
        /*003c*/ 	.word	0x00000000
        /*0040*/ 	.short	0x0000
        /*0042*/ 	.short	0x0000
        /*0044*/ 	.byte	0x00, 0xf5, 0x21, 0x00


	//----- nvinfo : EIATTR_SPARSE_MMA_MASK
	.align		4
.L_15:
        /*0048*/ 	.byte	0x03, 0x50
        /*004a*/ 	.short	0x0000


	//----- nvinfo : EIATTR_MAXREG_COUNT
	.align		4
        /*004c*/ 	.byte	0x03, 0x1b
        /*004e*/ 	.short	0x00ff


	//----- nvinfo : EIATTR_MERCURY_ISA_VERSION
	.align		4
        /*0050*/ 	.byte	0x03, 0x5f
        /*0052*/ 	.short	0x0101


	//----- nvinfo : EIATTR_VRC_CTA_INIT_COUNT
	.align		4
        /*0054*/ 	.byte	0x02, 0x4a
	.zero		1
	.zero		1


	//----- nvinfo : EIATTR_EXIT_INSTR_OFFSETS
	.align		4
        /*0058*/ 	.byte	0x04, 0x1c
        /*005a*/ 	.short	(.L_17 - .L_16)


	//   ....[0]....
.L_16:
        /*005c*/ 	.word	0x00000ab0


	//----- nvinfo : EIATTR_CBANK_PARAM_SIZE
	.align		4
.L_17:
        /*0060*/ 	.byte	0x03, 0x19
        /*0062*/ 	.short	0x001c


	//----- nvinfo : EIATTR_PARAM_CBANK
	.align		4
        /*0064*/ 	.byte	0x04, 0x0a
        /*0066*/ 	.short	(.L_19 - .L_18)
	.align		4
.L_18:
        /*0068*/ 	.word	index@(.nv.constant0._Z7mtxMultPfS_S_i)
        /*006c*/ 	.short	0x0380
        /*006e*/ 	.short	0x001c


	//----- nvinfo : EIATTR_SW_WAR
	.align		4
.L_19:
        /*0070*/ 	.byte	0x04, 0x36
        /*0072*/ 	.short	(.L_21 - .L_20)
.L_20:
        /*0074*/ 	.word	0x00000008
.L_21:


//--------------------- .nv.callgraph             --------------------------
	.section	.nv.callgraph,"",@"SHT_CUDA_CALLGRAPH"
	.align	4
	.sectionentsize	8
	.align		4
        /*0000*/ 	.word	0x00000000
	.align		4
        /*0004*/ 	.word	0xffffffff
	.align		4
        /*0008*/ 	.word	0x00000000
	.align		4
        /*000c*/ 	.word	0xfffffffe
	.align		4
        /*0010*/ 	.word	0x00000000
	.align		4
        /*0014*/ 	.word	0xfffffffd
	.align		4
        /*0018*/ 	.word	0x00000000
	.align		4
        /*001c*/ 	.word	0xfffffffc


//--------------------- .text._Z7mtxMultPfS_S_i   --------------------------
	.section	.text._Z7mtxMultPfS_S_i,"ax",@progbits
	.align	128
        .global         _Z7mtxMultPfS_S_i
        .type           _Z7mtxMultPfS_S_i,@function
        .size           _Z7mtxMultPfS_S_i,(.L_x_5 - _Z7mtxMultPfS_S_i)
        .other          _Z7mtxMultPfS_S_i,@"STO_CUDA_ENTRY STV_DEFAULT"
_Z7mtxMultPfS_S_i:
.text._Z7mtxMultPfS_S_i:
[----:B------:R-:W-:Y:S01]  /*0000*/  LDC R1, c[0x0][0x37c] ;  /* 0x0000df00ff017b82 */ /* 0x000fe20000000800 */
[----:B------:R-:W0:Y:S01]  /*0010*/  S2R R3, SR_TID.Y ;  /* 0x0000000000037919 */ /* 0x000e220000002200 */
[----:B------:R-:W1:Y:S06]  /*0020*/  LDCU UR18, c[0x0][0x398] ;  /* 0x00007300ff1277ac */ /* 0x000e6c0008000800 */
[----:B------:R-:W0:Y:S01]  /*0030*/  LDC R0, c[0x0][0x364] ;  /* 0x0000d900ff007b82 */ /* 0x000e220000000800 */
[----:B------:R-:W-:Y:S01]  /*0040*/  HFMA2 R12, -RZ, RZ, 0, 0 ;  /* 0x00000000ff0c7431 */ /* 0x000fe200000001ff */
[----:B------:R-:W2:Y:S01]  /*0050*/  S2R R2, SR_TID.X ;  /* 0x0000000000027919 */ /* 0x000ea20000002100 */
[----:B------:R-:W3:Y:S05]  /*0060*/  LDCU.64 UR16, c[0x0][0x358] ;  /* 0x00006b00ff1077ac */ /* 0x000eea0008000a00 */
[----:B------:R-:W0:Y:S08]  /*0070*/  S2UR UR4, SR_CTAID.Y ;  /* 0x00000000000479c3 */ /* 0x000e300000002600 */
[----:B------:R-:W2:Y:S01]  /*0080*/  S2UR UR5, SR_CTAID.X ;  /* 0x00000000000579c3 */ /* 0x000ea20000002500 */
[----:B-1----:R-:W-:-:S07]  /*0090*/  UISETP.GE.AND UP0, UPT, UR18, 0x1, UPT ;  /* 0x000000011200788c */ /* 0x002fce000bf06270 */
[----:B------:R-:W2:Y:S01]  /*00a0*/  LDC R13, c[0x0][0x360] ;  /* 0x0000d800ff0d7b82 */ /* 0x000ea20000000800 */
[----:B0-----:R-:W-:Y:S02]  /*00b0*/  IMAD R0, R0, UR4, R3 ;  /* 0x0000000400007c24 */ /* 0x001fe4000f8e0203 */
[----:B--2---:R-:W-:Y:S01]  /*00c0*/  IMAD R13, R13, UR5, R2 ;  /* 0x000000050d0d7c24 */ /* 0x004fe2000f8e0202 */
[----:B---3--:R-:W-:Y:S06]  /*00d0*/  BRA.U !UP0, `(.L_x_0) ;  /* 0x0000000908647547 */ /* 0x008fec000b800000 */
[----:B------:R-:W-:Y:S02]  /*00e0*/  UISETP.GE.U32.AND UP1, UPT, UR18, 0x8, UPT ;  /* 0x000000081200788c */ /* 0x000fe4000bf26070 */
[----:B------:R-:W-:Y:S01]  /*00f0*/  IMAD R5, R0, UR18, RZ ;  /* 0x0000001200057c24 */ /* 0x000fe2000f8e02ff */
[----:B------:R-:W-:Y:S01]  /*0100*/  ULOP3.LUT UR19, UR18, 0x7, URZ, 0xc0, !UPT ;  /* 0x0000000712137892 */ /* 0x000fe2000f8ec0ff */
[----:B------:R-:W-:Y:S01]  /*0110*/  MOV R12, RZ ;  /* 0x000000ff000c7202 */ /* 0x000fe20000000f00 */
[----:B------:R-:W-:Y:S02]  /*0120*/  UMOV UR4, URZ ;  /* 0x000000ff00047c82 */ /* 0x000fe40008000000 */
[----:B------:R-:W-:Y:S02]  /*0130*/  UISETP.NE.AND UP0, UPT, UR19, URZ, UPT ;  /* 0x000000ff1300728c */ /* 0x000fe4000bf05270 */
[----:B------:R-:W-:Y:S09]  /*0140*/  BRA.U !UP1, `(.L_x_1) ;  /* 0x0000000509087547 */ /* 0x000ff2000b800000 */
[----:B------:R-:W0:Y:S01]  /*0150*/  LDCU.128 UR20, c[0x0][0x380] ;  /* 0x00007000ff1477ac */ /* 0x000e220008000c00 */
[----:B------:R-:W-:Y:S02]  /*0160*/  MOV R12, RZ ;  /* 0x000000ff000c7202 */ /* 0x000fe40000000f00 */
[----:B------:R-:W-:Y:S01]  /*0170*/  MOV R14, R13 ;  /* 0x0000000d000e7202 */ /* 0x000fe20000000f00 */
[----:B------:R-:W-:-:S04]  /*0180*/  ULOP3.LUT UR4, UR18, 0x7ffffff8, URZ, 0xc0, !UPT ;  /* 0x7ffffff812047892 */ /* 0x000fc8000f8ec0ff */
[----:B------:R-:W-:Y:S01]  /*0190*/  UIADD3 UR5, UPT, UPT, -UR4, URZ, URZ ;  /* 0x000000ff04057290 */ /* 0x000fe2000fffe1ff */
[----:B0-----:R-:W-:Y:S01]  /*01a0*/  MOV R2, UR20 ;  /* 0x0000001400027c02 */ /* 0x001fe20008000f00 */
[----:B------:R-:W-:Y:S01]  /*01b0*/  UIMAD.WIDE.U32 UR6, UR18, 0xc, UR22 ;  /* 0x0000000c120678a5 */ /* 0x000fe2000f8e0016 */
[----:B------:R-:W-:Y:S01]  /*01c0*/  MOV R3, UR21 ;  /* 0x0000001500037c02 */ /* 0x000fe20008000f00 */
[----:B------:R-:W-:Y:S02]  /*01d0*/  UIMAD.WIDE.U32 UR8, UR18, 0x10, UR22 ;  /* 0x00000010120878a5 */ /* 0x000fe4000f8e0016 */
[----:B------:R-:W-:Y:S01]  /*01e0*/  UIMAD.WIDE.U32 UR10, UR18, 0x14, UR22 ;  /* 0x00000014120a78a5 */ /* 0x000fe2000f8e0016 */
[----:B------:R-:W-:Y:S01]  /*01f0*/  IMAD.WIDE.U32 R2, R5, 0x4, R2 ;  /* 0x0000000405027825 */ /* 0x000fe200078e0002 */
[----:B------:R-:W-:Y:S02]  /*0200*/  UIMAD.WIDE.U32 UR12, UR18, 0x18, UR22 ;  /* 0x00000018120c78a5 */ /* 0x000fe4000f8e0016 */
[----:B------:R-:W-:Y:S01]  /*0210*/  UIMAD.WIDE.U32 UR14, UR18, 0x1c, UR22 ;  /* 0x0000001c120e78a5 */ /* 0x000fe2000f8e0016 */
[----:B------:R-:W-:-:S04]  /*0220*/  IADD3 R2, P0, PT, R2, 0x10, RZ ;  /* 0x0000001002027810 */ /* 0x000fc80007f1e0ff */
[----:B------:R-:W-:-:S09]  /*0230*/  IADD3.X R3, PT, PT, RZ, R3, RZ, P0, !PT ;  /* 0x00000003ff037210 */ /* 0x000fd200007fe4ff */
.L_x_2:
[----:B------:R-:W-:Y:S01]  /*0240*/  HFMA2 R23, -RZ, RZ, 0, 2.384185791015625e-07 ;  /* 0x00000004ff177431 */ /* 0x000fe200000001ff */
[----:B------:R-:W-:Y:S01]  /*0250*/  UIMAD.WIDE.U32 UR24, UR18, 0x4, UR22 ;  /* 0x00000004121878a5 */ /* 0x000fe2000f8e0016 */
[----:B------:R-:W2:Y:S01]  /*0260*/  LDG.E R21, desc[UR16][R2.64+-0x10] ;  /* 0xfffff01002157981 */ /* 0x000ea2000c1e1900 */
[----:B------:R-:W-:Y:S01]  /*0270*/  UIMAD.WIDE.U32 UR20, UR18, 0x8, UR22 ;  /* 0x00000008121478a5 */ /* 0x000fe2000f8e0016 */
[----:B------:R-:W-:Y:S02]  /*0280*/  IMAD.MOV.U32 R11, RZ, RZ, 0x4 ;  /* 0x00000004ff0b7424 */ /* 0x000fe400078e00ff */
[----:B------:R-:W-:Y:S01]  /*0290*/  HFMA2 R7, -RZ, RZ, 0, 2.384185791015625e-07 ;  /* 0x00000004ff077431 */ /* 0x000fe200000001ff */
[----:B------:R-:W3:Y:S01]  /*02a0*/  LDG.E R19, desc[UR16][R2.64+-0xc] ;  /* 0xfffff41002137981 */ /* 0x000ee2000c1e1900 */
[----:B------:R-:W-:Y:S02]  /*02b0*/  MOV R8, UR24 ;  /* 0x0000001800087c02 */ /* 0x000fe40008000f00 */
[----:B------:R-:W-:Y:S01]  /*02c0*/  MOV R9, UR25 ;  /* 0x0000001900097c02 */ /* 0x000fe20008000f00 */
[C---:B------:R-:W-:Y:S01]  /*02d0*/  IMAD.WIDE R22, R14.reuse, R23, UR22 ;  /* 0x000000160e167e25 */ /* 0x040fe2000f8e0217 */
[----:B------:R-:W-:Y:S01]  /*02e0*/  MOV R24, UR20 ;  /* 0x0000001400187c02 */ /* 0x000fe20008000f00 */
[----:B------:R-:W4:Y:S01]  /*02f0*/  LDG.E R17, desc[UR16][R2.64+-0x8] ;  /* 0xfffff81002117981 */ /* 0x000f22000c1e1900 */
[----:B------:R-:W-:Y:S01]  /*0300*/  MOV R25, UR21 ;  /* 0x0000001500197c02 */ /* 0x000fe20008000f00 */
[----:B------:R-:W-:-:S02]  /*0310*/  IMAD.WIDE R8, R14, 0x4, R8 ;  /* 0x000000040e087825 */ /* 0x000fc400078e0208 */
[----:B------:R-:W2:Y:S02]  /*0320*/  LDG.E R22, desc[UR16][R22.64] ;  /* 0x0000001016167981 */ /* 0x000ea4000c1e1900 */
[C---:B------:R-:W-:Y:S01]  /*0330*/  IMAD.WIDE R24, R14.reuse, 0x4, R24 ;  /* 0x000000040e187825 */ /* 0x040fe200078e0218 */
[----:B------:R-:W-:Y:S01]  /*0340*/  MOV R5, 0x4 ;  /* 0x0000000400057802 */ /* 0x000fe20000000f00 */
[----:B------:R0:W3:Y:S02]  /*0350*/  LDG.E R20, desc[UR16][R8.64] ;  /* 0x0000001008147981 */ /* 0x0000e4000c1e1900 */
[C---:B------:R-:W-:Y:S02]  /*0360*/  IMAD.WIDE R10, R14.reuse, R11, UR6 ;  /* 0x000000060e0a7e25 */ /* 0x040fe4000f8e020b */
[----:B------:R-:W4:Y:S02]  /*0370*/  LDG.E R18, desc[UR16][R24.64] ;  /* 0x0000001018127981 */ /* 0x000f24000c1e1900 */
[----:B------:R-:W-:-:S04]  /*0380*/  IMAD.WIDE R4, R14, R5, UR8 ;  /* 0x000000080e047e25 */ /* 0x000fc8000f8e0205 */
[----:B------:R-:W-:Y:S01]  /*0390*/  HFMA2 R27, -RZ, RZ, 0, 2.384185791015625e-07 ;  /* 0x00000004ff1b7431 */ /* 0x000fe200000001ff */
[----:B------:R1:W5:Y:S01]  /*03a0*/  LDG.E R16, desc[UR16][R10.64] ;  /* 0x000000100a107981 */ /* 0x000362000c1e1900 */
[----:B0-----:R-:W-:-:S03]  /*03b0*/  MOV R9, 0x4 ;  /* 0x0000000400097802 */ /* 0x001fc60000000f00 */
[----:B------:R-:W5:Y:S01]  /*03c0*/  LDG.E R15, desc[UR16][R2.64+-0x4] ;  /* 0xfffffc10020f7981 */ /* 0x000f62000c1e1900 */
[----:B------:R-:W-:-:S03]  /*03d0*/  IMAD.WIDE R6, R14, R7, UR10 ;  /* 0x0000000a0e067e25 */ /* 0x000fc6000f8e0207 */
[----:B------:R0:W5:Y:S01]  /*03e0*/  LDG.E R4, desc[UR16][R4.64] ;  /* 0x0000001004047981 */ /* 0x000162000c1e1900 */
[----:B------:R-:W-:-:S03]  /*03f0*/  IMAD.WIDE R8, R14, R9, UR12 ;  /* 0x0000000c0e087e25 */ /* 0x000fc6000f8e0209 */
[----:B------:R-:W5:Y:S01]  /*0400*/  LDG.E R23, desc[UR16][R2.64] ;  /* 0x0000001002177981 */ /* 0x000f62000c1e1900 */
[----:B-1----:R-:W-:-:S03]  /*0410*/  IMAD.WIDE R10, R14, R27, UR14 ;  /* 0x0000000e0e0a7e25 */ /* 0x002fc6000f8e021b */
[----:B------:R-:W5:Y:S04]  /*0420*/  LDG.E R7, desc[UR16][R6.64] ;  /* 0x0000001006077981 */ /* 0x000f68000c1e1900 */
[----:B------:R-:W5:Y:S04]  /*0430*/  LDG.E R24, desc[UR16][R2.64+0x4] ;  /* 0x0000041002187981 */ /* 0x000f68000c1e1900 */
[----:B------:R-:W5:Y:S04]  /*0440*/  LDG.E R8, desc[UR16][R8.64] ;  /* 0x0000001008087981 */ /* 0x000f68000c1e1900 */
[----:B------:R-:W5:Y:S04]  /*0450*/  LDG.E R25, desc[UR16][R2.64+0x8] ;  /* 0x0000081002197981 */ /* 0x000f68000c1e1900 */
[----:B------:R-:W5:Y:S04]  /*0460*/  LDG.E R10, desc[UR16][R10.64] ;  /* 0x000000100a0a7981 */ /* 0x000f68000c1e1900 */
[----:B------:R1:W5:Y:S01]  /*0470*/  LDG.E R27, desc[UR16][R2.64+0xc] ;  /* 0x00000c10021b7981 */ /* 0x000362000c1e1900 */
[----:B------:R-:W-:-:S04]  /*0480*/  UIADD3 UR5, UPT, UPT, UR5, 0x8, URZ ;  /* 0x0000000805057890 */ /* 0x000fc8000fffe0ff */
[----:B------:R-:W-:Y:S01]  /*0490*/  UISETP.NE.AND UP1, UPT, UR5, URZ, UPT ;  /* 0x000000ff0500728c */ /* 0x000fe2000bf25270 */
[----:B0-----:R-:W-:Y:S02]  /*04a0*/  MOV R5, UR18 ;  /* 0x0000001200057c02 */ /* 0x001fe40008000f00 */
[----:B-1----:R-:W-:Y:S02]  /*04b0*/  IADD3 R2, P0, PT, R2, 0x20, RZ ;  /* 0x0000002002027810 */ /* 0x002fe40007f1e0ff */
[----:B------:R-:W-:Y:S02]  /*04c0*/  LEA R14, R5, R14, 0x3 ;  /* 0x0000000e050e7211 */ /* 0x000fe400078e18ff */
[----:B------:R-:W-:Y:S01]  /*04d0*/  IADD3.X R3, PT, PT, RZ, R3, RZ, P0, !PT ;  /* 0x00000003ff037210 */ /* 0x000fe200007fe4ff */
[----:B--2---:R-:W-:-:S04]  /*04e0*/  FFMA R22, R21, R22, R12 ;  /* 0x0000001615167223 */ /* 0x004fc8000000000c */
[----:B---3--:R-:W-:-:S04]  /*04f0*/  FFMA R20, R19, R20, R22 ;  /* 0x0000001413147223 */ /* 0x008fc80000000016 */
[----:B----4-:R-:W-:-:S04]  /*0500*/  FFMA R18, R17, R18, R20 ;  /* 0x0000001211127223 */ /* 0x010fc80000000014 */
[----:B-----5:R-:W-:-:S04]  /*0510*/  FFMA R16, R15, R16, R18 ;  /* 0x000000100f107223 */ /* 0x020fc80000000012 */
[----:B------:R-:W-:-:S04]  /*0520*/  FFMA R23, R23, R4, R16 ;  /* 0x0000000417177223 */ /* 0x000fc80000000010 */
[----:B------:R-:W-:-:S04]  /*0530*/  FFMA R24, R24, R7, R23 ;  /* 0x0000000718187223 */ /* 0x000fc80000000017 */
[----:B------:R-:W-:-:S04]  /*0540*/  FFMA R8, R25, R8, R24 ;  /* 0x0000000819087223 */ /* 0x000fc80000000018 */
[----:B------:R-:W-:Y:S01]  /*0550*/  FFMA R12, R27, R10, R8 ;  /* 0x0000000a1b0c7223 */ /* 0x000fe20000000008 */
[----:B------:R-:W-:Y:S06]  /*0560*/  BRA.U UP1, `(.L_x_2) ;  /* 0xfffffffd01347547 */ /* 0x000fec000b83ffff */
.L_x_1:
[----:B------:R-:W-:Y:S05]  /*0570*/  BRA.U !UP0, `(.L_x_0) ;  /* 0x00000005083c7547 */ /* 0x000fea000b800000 */
[----:B------:R-:W-:Y:S01]  /*0580*/  UISETP.GE.U32.AND UP0, UPT, UR19, 0x4, UPT ;  /* 0x000000041300788c */ /* 0x000fe2000bf06070 */
[----:B------:R-:W-:Y:S01]  /*0590*/  IMAD R2, R0, UR18, RZ ;  /* 0x0000001200027c24 */ /* 0x000fe2000f8e02ff */
[----:B------:R-:W-:-:S04]  /*05a0*/  ULOP3.LUT UR5, UR18, 0x3, URZ, 0xc0, !UPT ;  /* 0x0000000312057892 */ /* 0x000fc8000f8ec0ff */
[----:B------:R-:W-:-:S03]  /*05b0*/  UISETP.NE.AND UP1, UPT, UR5, URZ, UPT ;  /* 0x000000ff0500728c */ /* 0x000fc6000bf25270 */
[----:B------:R-:W-:Y:S08]  /*05c0*/  BRA.U !UP0, `(.L_x_3) ;  /* 0x00000001087c7547 */ /* 0x000ff0000b800000 */
[----:B------:R-:W0:Y:S01]  /*05d0*/  LDC.64 R6, c[0x0][0x388] ;  /* 0x0000e200ff067b82 */ /* 0x000e220000000a00 */
[----:B------:R-:W1:Y:S01]  /*05e0*/  LDCU.64 UR6, c[0x0][0x380] ;  /* 0x00007000ff0677ac */ /* 0x000e620008000a00 */
[----:B------:R-:W-:Y:S01]  /*05f0*/  MOV R4, UR4 ;  /* 0x0000000400047c02 */ /* 0x000fe20008000f00 */
[C---:B------:R-:W-:Y:S01]  /*0600*/  VIADD R3, R2.reuse, UR4 ;  /* 0x0000000402037c36 */ /* 0x040fe20008000000 */
[----:B------:R-:W-:Y:S02]  /*0610*/  MOV R11, UR18 ;  /* 0x00000012000b7c02 */ /* 0x000fe40008000f00 */
[----:B------:R-:W-:Y:S01]  /*0620*/  IADD3 R14, P0, PT, R2, UR4, RZ ;  /* 0x00000004020e7c10 */ /* 0x000fe2000ff1e0ff */
[----:B------:R-:W-:Y:S01]  /*0630*/  IMAD R5, R4, UR18, R13 ;  /* 0x0000001204057c24 */ /* 0x000fe2000f8e020d */
[----:B------:R-:W2:Y:S01]  /*0640*/  LDC.64 R8, c[0x0][0x380] ;  /* 0x0000e000ff087b82 */ /* 0x000ea20000000a00 */
[----:B------:R-:W-:Y:S02]  /*0650*/  MOV R15, UR18 ;  /* 0x00000012000f7c02 */ /* 0x000fe40008000f00 */
[----:B------:R-:W-:Y:S01]  /*0660*/  MOV R17, UR18 ;  /* 0x0000001200117c02 */ /* 0x000fe20008000f00 */
[----:B0-----:R-:W-:-:S04]  /*0670*/  IMAD.WIDE R6, R5, 0x4, R6 ;  /* 0x0000000405067825 */ /* 0x001fc800078e0206 */
[----:B------:R-:W-:Y:S02]  /*0680*/  IMAD.WIDE.U32 R10, R11, 0x4, R6 ;  /* 0x000000040b0a7825 */ /* 0x000fe400078e0006 */
[----:B------:R-:W3:Y:S02]  /*0690*/  LDG.E R6, desc[UR16][R6.64] ;  /* 0x0000001006067981 */ /* 0x000ee4000c1e1900 */
[----:B--2---:R-:W-:Y:S01]  /*06a0*/  IMAD.WIDE.U32 R8, R3, 0x4, R8 ;  /* 0x0000000403087825 */ /* 0x004fe200078e0008 */
[----:B------:R-:W-:Y:S02]  /*06b0*/  IADD3.X R3, PT, PT, RZ, RZ, RZ, P0, !PT ;  /* 0x000000ffff037210 */ /* 0x000fe400007fe4ff */
[----:B-1----:R-:W-:-:S03]  /*06c0*/  LEA R4, P0, R14, UR6, 0x2 ;  /* 0x000000060e047c11 */ /* 0x002fc6000f8010ff */
[----:B------:R-:W3:Y:S01]  /*06d0*/  LDG.E R9, desc[UR16][R8.64] ;  /* 0x0000001008097981 */ /* 0x000ee2000c1e1900 */
[----:B------:R-:W-:Y:S01]  /*06e0*/  LEA.HI.X R5, R14, UR7, R3, 0x2, P0 ;  /* 0x000000070e057c11 */ /* 0x000fe200080f1403 */
[----:B------:R-:W-:Y:S02]  /*06f0*/  IMAD.WIDE.U32 R14, R15, 0x4, R10 ;  /* 0x000000040f0e7825 */ /* 0x000fe400078e000a */
[----:B------:R-:W2:Y:S04]  /*0700*/  LDG.E R3, desc[UR16][R10.64] ;  /* 0x000000100a037981 */ /* 0x000ea8000c1e1900 */
[----:B------:R-:W2:Y:S01]  /*0710*/  LDG.E R18, desc[UR16][R4.64+0x4] ;  /* 0x0000041004127981 */ /* 0x000ea2000c1e1900 */
[----:B------:R-:W-:-:S03]  /*0720*/  IMAD.WIDE.U32 R16, R17, 0x4, R14 ;  /* 0x0000000411107825 */ /* 0x000fc600078e000e */
[----:B------:R-:W4:Y:S04]  /*0730*/  LDG.E R19, desc[UR16][R14.64] ;  /* 0x000000100e137981 */ /* 0x000f28000c1e1900 */
[----:B------:R-:W4:Y:S04]  /*0740*/  LDG.E R20, desc[UR16][R4.64+0x8] ;  /* 0x0000081004147981 */ /* 0x000f28000c1e1900 */
[----:B------:R-:W5:Y:S04]  /*0750*/  LDG.E R22, desc[UR16][R4.64+0xc] ;  /* 0x00000c1004167981 */ /* 0x000f68000c1e1900 */
[----:B------:R-:W5:Y:S01]  /*0760*/  LDG.E R16, desc[UR16][R16.64] ;  /* 0x0000001010107981 */ /* 0x000f62000c1e1900 */
[----:B------:R-:W-:Y:S01]  /*0770*/  UIADD3 UR4, UPT, UPT, UR4, 0x4, URZ ;  /* 0x0000000404047890 */ /* 0x000fe2000fffe0ff */
[----:B---3--:R-:W-:-:S04]  /*0780*/  FFMA R9, R9, R6, R12 ;  /* 0x0000000609097223 */ /* 0x008fc8000000000c */
[----:B--2---:R-:W-:-:S04]  /*0790*/  FFMA R3, R18, R3, R9 ;  /* 0x0000000312037223 */ /* 0x004fc80000000009 */
[----:B----4-:R-:W-:-:S04]  /*07a0*/  FFMA R3, R20, R19, R3 ;  /* 0x0000001314037223 */ /* 0x010fc80000000003 */
[----:B-----5:R-:W-:-:S07]  /*07b0*/  FFMA R12, R22, R16, R3 ;  /* 0x00000010160c7223 */ /* 0x020fce0000000003 */
.L_x_3:
[----:B------:R-:W-:Y:S05]  /*07c0*/  BRA.U !UP1, `(.L_x_0) ;  /* 0x0000000109a87547 */ /* 0x000fea000b800000 */
[----:B------:R-:W-:Y:S01]  /*07d0*/  UISETP.NE.AND UP0, UPT, UR5, 0x1, UPT ;  /* 0x000000010500788c */ /* 0x000fe2000bf05270 */
[----:B------:R-:W-:Y:S01]  /*07e0*/  MOV R4, UR4 ;  /* 0x0000000400047c02 */ /* 0x000fe20008000f00 */
[----:B------:R-:W-:Y:S02]  /*07f0*/  ULOP3.LUT UR5, UR18, 0x1, URZ, 0xc0, !UPT ;  /* 0x0000000112057892 */ /* 0x000fe4000f8ec0ff */
[----:B------:R-:W-:Y:S02]  /*0800*/  MOV R17, UR18 ;  /* 0x0000001200117c02 */ /* 0x000fe40008000f00 */
[----:B------:R-:W-:Y:S01]  /*0810*/  UISETP.NE.U32.AND UP1, UPT, UR5, 0x1, UPT ;  /* 0x000000010500788c */ /* 0x000fe2000bf25070 */
[----:B------:R-:W-:-:S04]  /*0820*/  PLOP3.LUT P1, PT, PT, PT, UP0, 0x80, 0x8 ;  /* 0x000000000008781c */ /* 0x000fc80003f2f008 */
[----:B------:R-:W0:Y:S01]  /*0830*/  @UP0 LDCU.128 UR8, c[0x0][0x380] ;  /* 0x00007000ff0807ac */ /* 0x000e220008000c00 */
[----:B------:R-:W-:Y:S01]  /*0840*/  PLOP3.LUT P0, PT, PT, PT, UP1, 0x80, 0x8 ;  /* 0x000000000008781c */ /* 0x000fe20003f0f018 */
[----:B------:R-:W1:Y:S04]  /*0850*/  @UP0 LDCU.64 UR6, c[0x0][0x380] ;  /* 0x00007000ff0607ac */ /* 0x000e680008000a00 */
[----:B------:R-:W2:Y:S03]  /*0860*/  @!UP1 LDCU.128 UR12, c[0x0][0x380] ;  /* 0x00007000ff0c97ac */ /* 0x000ea60008000c00 */
[C---:B------:R-:W-:Y:S02]  /*0870*/  @P1 IADD3 R3, PT, PT, R2.reuse, UR4, RZ ;  /* 0x0000000402031c10 */ /* 0x040fe4000fffe0ff */
[----:B------:R-:W-:Y:S01]  /*0880*/  @P1 IADD3 R5, P2, PT, R2, UR4, RZ ;  /* 0x0000000402051c10 */ /* 0x000fe2000ff5e0ff */
[----:B------:R-:W-:-:S03]  /*0890*/  @UP0 UIADD3 UR4, UPT, UPT, UR4, 0x2, URZ ;  /* 0x0000000204040890 */ /* 0x000fc6000fffe0ff */
[----:B------:R-:W-:Y:S02]  /*08a0*/  @P1 IADD3.X R8, PT, PT, RZ, RZ, RZ, P2, !PT ;  /* 0x000000ffff081210 */ /* 0x000fe400017fe4ff */
[----:B0-----:R-:W-:Y:S01]  /*08b0*/  MOV R14, UR8 ;  /* 0x00000008000e7c02 */ /* 0x001fe20008000f00 */
[----:B------:R-:W-:Y:S01]  /*08c0*/  IMAD.U32 R6, RZ, RZ, UR10 ;  /* 0x0000000aff067e24 */ /* 0x000fe2000f8e00ff */
[----:B------:R-:W-:Y:S02]  /*08d0*/  MOV R15, UR9 ;  /* 0x00000009000f7c02 */ /* 0x000fe40008000f00 */
[----:B------:R-:W-:Y:S01]  /*08e0*/  MOV R7, UR11 ;  /* 0x0000000b00077c02 */ /* 0x000fe20008000f00 */
[----:B------:R-:W-:-:S04]  /*08f0*/  @P1 IMAD.WIDE.U32 R14, R3, 0x4, R14 ;  /* 0x00000004030e1825 */ /* 0x000fc800078e000e */
[----:B------:R-:W-:Y:S01]  /*0900*/  @P1 IMAD R3, R4, UR18, R13 ;  /* 0x0000001204031c24 */ /* 0x000fe2000f8e020d */
[----:B-1----:R-:W-:Y:S02]  /*0910*/  @P1 LEA R4, P2, R5, UR6, 0x2 ;  /* 0x0000000605041c11 */ /* 0x002fe4000f8410ff */
[----:B------:R-:W-:Y:S01]  /*0920*/  MOV R18, UR4 ;  /* 0x0000000400127c02 */ /* 0x000fe20008000f00 */
[----:B------:R-:W-:Y:S01]  /*0930*/  @P1 IMAD.WIDE R6, R3, 0x4, R6 ;  /* 0x0000000403061825 */ /* 0x000fe200078e0206 */
[----:B------:R-:W-:Y:S01]  /*0940*/  @P1 LEA.HI.X R5, R5, UR7, R8, 0x2, P2 ;  /* 0x0000000705051c11 */ /* 0x000fe200090f1408 */
[----:B------:R-:W3:Y:S01]  /*0950*/  @P1 LDG.E R3, desc[UR16][R14.64] ;  /* 0x000000100e031981 */ /* 0x000ee2000c1e1900 */
[----:B--2---:R-:W-:Y:S01]  /*0960*/  MOV R8, UR12 ;  /* 0x0000000c00087c02 */ /* 0x004fe20008000f00 */
[----:B------:R-:W-:Y:S01]  /*0970*/  @!P0 IMAD R21, R18, UR18, R13 ;  /* 0x0000001212158c24 */ /* 0x000fe2000f8e020d */
[----:B------:R-:W-:Y:S01]  /*0980*/  MOV R9, UR13 ;  /* 0x0000000d00097c02 */ /* 0x000fe20008000f00 */
[----:B------:R-:W-:Y:S01]  /*0990*/  @P1 IMAD.WIDE.U32 R16, R17, 0x4, R6 ;  /* 0x0000000411101825 */ /* 0x000fe200078e0006 */
[----:B------:R-:W-:Y:S01]  /*09a0*/  @!P0 IADD3 R19, PT, PT, R2, UR4, RZ ;  /* 0x0000000402138c10 */ /* 0x000fe2000fffe0ff */
[----:B------:R-:W3:Y:S01]  /*09b0*/  @P1 LDG.E R6, desc[UR16][R6.64] ;  /* 0x0000001006061981 */ /* 0x000ee2000c1e1900 */
[----:B------:R-:W-:-:S02]  /*09c0*/  MOV R10, UR14 ;  /* 0x0000000e000a7c02 */ /* 0x000fc40008000f00 */
[----:B------:R-:W-:Y:S01]  /*09d0*/  MOV R11, UR15 ;  /* 0x0000000f000b7c02 */ /* 0x000fe20008000f00 */
[----:B------:R-:W-:Y:S01]  /*09e0*/  @!P0 IMAD.WIDE.U32 R8, R19, 0x4, R8 ;  /* 0x0000000413088825 */ /* 0x000fe200078e0008 */
[----:B------:R-:W2:Y:S03]  /*09f0*/  @P1 LDG.E R16, desc[UR16][R16.64] ;  /* 0x0000001010101981 */ /* 0x000ea6000c1e1900 */
[----:B------:R-:W-:Y:S01]  /*0a00*/  @!P0 IMAD.WIDE R10, R21, 0x4, R10 ;  /* 0x00000004150a8825 */ /* 0x000fe200078e020a */
[----:B------:R-:W2:Y:S04]  /*0a10*/  @P1 LDG.E R4, desc[UR16][R4.64+0x4] ;  /* 0x0000041004041981 */ /* 0x000ea8000c1e1900 */
[----:B------:R-:W4:Y:S04]  /*0a20*/  @!P0 LDG.E R9, desc[UR16][R8.64] ;  /* 0x0000001008098981 */ /* 0x000f28000c1e1900 */
[----:B------:R-:W4:Y:S01]  /*0a30*/  @!P0 LDG.E R10, desc[UR16][R10.64] ;  /* 0x000000100a0a8981 */ /* 0x000f22000c1e1900 */
[----:B---3--:R-:W-:-:S04]  /*0a40*/  @P1 FFMA R3, R3, R6, R12 ;  /* 0x0000000603031223 */ /* 0x008fc8000000000c */
[----:B--2---:R-:W-:-:S04]  /*0a50*/  @P1 FFMA R12, R4, R16, R3 ;  /* 0x00000010040c1223 */ /* 0x004fc80000000003 */
[----:B----4-:R-:W-:-:S07]  /*0a60*/  @!P0 FFMA R12, R9, R10, R12 ;  /* 0x0000000a090c8223 */ /* 0x010fce000000000c */
.L_x_0:
[----:B------:R-:W0:Y:S01]  /*0a70*/  LDC.64 R2, c[0x0][0x390] ;  /* 0x0000e400ff027b82 */ /* 0x000e220000000a00 */
[----:B------:R-:W-:-:S04]  /*0a80*/  IMAD R13, R0, UR18, R13 ;  /* 0x00000012000d7c24 */ /* 0x000fc8000f8e020d */
[----:B0-----:R-:W-:-:S05]  /*0a90*/  IMAD.WIDE R2, R13, 0x4, R2 ;  /* 0x000000040d027825 */ /* 0x001fca00078e0202 */
[----:B------:R-:W-:Y:S01]  /*0aa0*/  STG.E desc[UR16][R2.64], R12 ;  /* 0x0000000c02007986 */ /* 0x000fe2000c101910 */
[----:B------:R-:W-:Y:S05]  /*0ab0*/  EXIT ;  /* 0x000000000000794d */ /* 0x000fea0003800000 */
.L_x_4:
[----:B------:R-:W-:-:S00]  /*0ac0*/  BRA `(.L_x_4) ;  /* 0xfffffffc00fc7947 */ /* 0x000fc0000383ffff */
[----:B------:R-:W-:-:S00]  /*0ad0*/  NOP ;  /* 0x0000000000007918 */ /* 0x000fc00000000000 */
        /* <DEDUP_REMOVED lines=10> */
.L_x_5:


//--------------------- .nv.shared.reserved.0     --------------------------
	.section	.nv.shared.reserved.0,"aw",@nobits
	.weak		__nv_reservedSMEM_offset_0_alias
	.size		__nv_reservedSMEM_offset_0_alias, 0, 64
	.other		__nv_reservedSMEM_offset_0_alias,@"STO_CUDA_RESERVED_SHARED STV_DEFAULT"
__nv_reservedSMEM_offset_0_alias:
	.zero		0
	.zero		64


//--------------------- .nv.constant0._Z7mtxMultPfS_S_i --------------------------
	.section	.nv.constant0._Z7mtxMultPfS_S_i,"a",@progbits
	.sectionflags	@""
	.align	4
.nv.constant0._Z7mtxMultPfS_S_i:
	.zero		924


//--------------------- SYMBOLS --------------------------

	.type		.nv.reservedSmem.offset0,@object
	.size		.nv.reservedSmem.offset0,0x4
